//
// Generated by NVIDIA NVVM Compiler
//
// Compiler Build ID: CL-36424714
// Cuda compilation tools, release 13.0, V13.0.88
// Based on NVVM 20.0.0
//

.version 9.0
.target sm_100
.address_size 64

	// .globl	_Z13blurRGBKernelPhS_ii

.visible .entry _Z13blurRGBKernelPhS_ii(
	.param .u64 .ptr .align 1 _Z13blurRGBKernelPhS_ii_param_0,
	.param .u64 .ptr .align 1 _Z13blurRGBKernelPhS_ii_param_1,
	.param .u32 _Z13blurRGBKernelPhS_ii_param_2,
	.param .u32 _Z13blurRGBKernelPhS_ii_param_3
)
{
	.reg .pred 	%p<29>;
	.reg .b32 	%r<123>;
	.reg .b64 	%rd<9>;

	ld.param.u64 	%rd3, [_Z13blurRGBKernelPhS_ii_param_0];
	ld.param.u64 	%rd4, [_Z13blurRGBKernelPhS_ii_param_1];
	ld.param.u32 	%r57, [_Z13blurRGBKernelPhS_ii_param_2];
	ld.param.u32 	%r59, [_Z13blurRGBKernelPhS_ii_param_3];
	mov.u32 	%r60, %ctaid.x;
	mov.u32 	%r61, %ntid.x;
	mul.lo.s32 	%r1, %r60, %r61;
	mov.u32 	%r2, %tid.x;
	add.s32 	%r3, %r1, %r2;
	mov.u32 	%r62, %ctaid.y;
	mov.u32 	%r63, %ntid.y;
	mov.u32 	%r64, %tid.y;
	mad.lo.s32 	%r65, %r62, %r63, %r64;
	setp.ge.s32 	%p5, %r3, %r57;
	setp.ge.s32 	%p6, %r65, %r59;
	or.pred  	%p7, %p5, %p6;
	@%p7 bra 	$L__BB0_14;
	add.s32 	%r68, %r3, -2;
	setp.gt.s32 	%p8, %r3, 1;
	setp.lt.s32 	%p9, %r68, %r57;
	and.pred  	%p1, %p8, %p9;
	add.s32 	%r69, %r3, 1;
	setp.gt.s32 	%p10, %r3, -2;
	setp.lt.s32 	%p11, %r69, %r57;
	and.pred  	%p2, %p10, %p11;
	add.s32 	%r70, %r3, 2;
	setp.gt.s32 	%p12, %r3, -3;
	setp.lt.s32 	%p13, %r70, %r57;
	and.pred  	%p3, %p12, %p13;
	add.s32 	%r71, %r65, -2;
	mul.lo.s32 	%r6, %r57, 3;
	mul.lo.s32 	%r72, %r6, %r71;
	mad.lo.s32 	%r73, %r1, 3, %r72;
	mad.lo.s32 	%r97, %r2, 3, %r73;
	cvta.to.global.u64 	%rd1, %rd3;
	mov.b32 	%r106, 0;
	mov.b32 	%r98, -2;
	mov.u32 	%r96, %r65;
	mov.u32 	%r105, %r106;
	mov.u32 	%r104, %r106;
	mov.u32 	%r103, %r106;
$L__BB0_2:
	add.s32 	%r74, %r96, -2;
	setp.gt.s32 	%p14, %r74, -1;
	setp.lt.s32 	%p15, %r74, %r59;
	and.pred  	%p4, %p14, %p15;
	and.pred  	%p16, %p4, %p1;
	add.s32 	%r75, %r97, -6;
	cvt.s64.s32 	%rd5, %r75;
	add.s64 	%rd2, %rd1, %rd5;
	not.pred 	%p17, %p16;
	@%p17 bra 	$L__BB0_4;
	ld.global.u8 	%r76, [%rd2];
	add.s32 	%r103, %r103, %r76;
	ld.global.u8 	%r77, [%rd2+1];
	add.s32 	%r104, %r104, %r77;
	ld.global.u8 	%r78, [%rd2+2];
	add.s32 	%r105, %r105, %r78;
	add.s32 	%r106, %r106, 1;
$L__BB0_4:
	setp.lt.s32 	%p18, %r3, 1;
	not.pred 	%p19, %p4;
	or.pred  	%p20, %p19, %p18;
	@%p20 bra 	$L__BB0_6;
	ld.global.u8 	%r79, [%rd2+3];
	add.s32 	%r103, %r103, %r79;
	ld.global.u8 	%r80, [%rd2+4];
	add.s32 	%r104, %r104, %r80;
	ld.global.u8 	%r81, [%rd2+5];
	add.s32 	%r105, %r105, %r81;
	add.s32 	%r106, %r106, 1;
$L__BB0_6:
	setp.lt.s32 	%p21, %r3, 0;
	not.pred 	%p22, %p4;
	or.pred  	%p23, %p22, %p21;
	@%p23 bra 	$L__BB0_8;
	ld.global.u8 	%r82, [%rd2+6];
	add.s32 	%r103, %r103, %r82;
	ld.global.u8 	%r83, [%rd2+7];
	add.s32 	%r104, %r104, %r83;
	ld.global.u8 	%r84, [%rd2+8];
	add.s32 	%r105, %r105, %r84;
	add.s32 	%r106, %r106, 1;
$L__BB0_8:
	and.pred  	%p24, %p4, %p2;
	not.pred 	%p25, %p24;
	@%p25 bra 	$L__BB0_10;
	ld.global.u8 	%r85, [%rd2+9];
	add.s32 	%r103, %r103, %r85;
	ld.global.u8 	%r86, [%rd2+10];
	add.s32 	%r104, %r104, %r86;
	ld.global.u8 	%r87, [%rd2+11];
	add.s32 	%r105, %r105, %r87;
	add.s32 	%r106, %r106, 1;
$L__BB0_10:
	and.pred  	%p26, %p4, %p3;
	not.pred 	%p27, %p26;
	@%p27 bra 	$L__BB0_12;
	ld.global.u8 	%r88, [%rd2+12];
	add.s32 	%r103, %r103, %r88;
	ld.global.u8 	%r89, [%rd2+13];
	add.s32 	%r104, %r104, %r89;
	ld.global.u8 	%r90, [%rd2+14];
	add.s32 	%r105, %r105, %r90;
	add.s32 	%r106, %r106, 1;
$L__BB0_12:
	add.s32 	%r98, %r98, 1;
	add.s32 	%r97, %r97, %r6;
	add.s32 	%r96, %r96, 1;
	setp.ne.s32 	%p28, %r98, 3;
	@%p28 bra 	$L__BB0_2;
	mad.lo.s32 	%r91, %r57, %r65, %r3;
	mul.lo.s32 	%r92, %r91, 3;
	div.s32 	%r93, %r103, %r106;
	cvt.s64.s32 	%rd6, %r92;
	cvta.to.global.u64 	%rd7, %rd4;
	add.s64 	%rd8, %rd7, %rd6;
	st.global.u8 	[%rd8], %r93;
	div.s32 	%r94, %r104, %r106;
	st.global.u8 	[%rd8+1], %r94;
	div.s32 	%r95, %r105, %r106;
	st.global.u8 	[%rd8+2], %r95;
$L__BB0_14:
	ret;

}


// ===== COMPILED SASS (sm_100) =====

	.target	sm_100

	.elftype	@"ET_EXEC"


//--------------------- .note.nv.tkinfo           --------------------------
	.section	.note.nv.tkinfo,"",@"SHT_NOTE"
	.sectionflags	@"SHF_NOTE_NV_TKINFO"
	.tkinfo
        /*0018*/ 	.word	0x00000002
        /*0030*/ 	.string	""
        /*0030*/ 	.string	"ptxas"
        /*0030*/ 	.string	"Cuda compilation tools, release 13.0, V13.0.88"
        /*0030*/ 	.string	"Build cuda_13.0.r13.0/compiler.36424714_0"
        /*0030*/ 	.string	"-arch sm_100 -m 64 "



//--------------------- .note.nv.cuinfo           --------------------------
	.section	.note.nv.cuinfo,"",@"SHT_NOTE"
	.sectionflags	@"SHF_NOTE_NV_CUINFO"
        /*0018*/ 	.short	0x0002
        /*001a*/ 	.short	0x0064
        /*001c*/ 	.short	0x0082
	.zero		2


//--------------------- .nv.info                  --------------------------
	.section	.nv.info,"",@"SHT_CUDA_INFO"
	.align	4


	//----- nvinfo : EIATTR_REGCOUNT
	.align		4
        /*0000*/ 	.byte	0x04, 0x2f
        /*0002*/ 	.short	(.L_1 - .L_0)
	.align		4
.L_0:
        /*0004*/ 	.word	index@(_Z13blurRGBKernelPhS_ii)
        /*0008*/ 	.word	0x0000001f


	//----- nvinfo : EIATTR_FRAME_SIZE
	.align		4
.L_1:
        /*000c*/ 	.byte	0x04, 0x11
        /*000e*/ 	.short	(.L_3 - .L_2)
	.align		4
.L_2:
        /*0010*/ 	.word	index@(_Z13blurRGBKernelPhS_ii)
        /*0014*/ 	.word	0x00000000


	//----- nvinfo : EIATTR_MIN_STACK_SIZE
	.align		4
.L_3:
        /*0018*/ 	.byte	0x04, 0x12
        /*001a*/ 	.short	(.L_5 - .L_4)
	.align		4
.L_4:
        /*001c*/ 	.word	index@(_Z13blurRGBKernelPhS_ii)
        /*0020*/ 	.word	0x00000000
.L_5:


//--------------------- .nv.compat                --------------------------
	.section	.nv.compat,"",@"SHT_CUDA_COMPAT_INFO"
	.align	4
        /*0000*/ 	.byte	0x02, 0x09, 0x00, 0x00, 0x02, 0x02, 0x01, 0x00, 0x02, 0x05, 0x05, 0x00, 0x03, 0x07, 0x01, 0x01
        /*0010*/ 	.byte	0x02, 0x03, 0x00, 0x00, 0x02, 0x06, 0x01, 0x00, 0x04, 0x0b, 0x08, 0x00, 0x09, 0x00, 0x00, 0x00
        /*0020*/ 	.byte	0x00, 0x00, 0x00, 0x00


//--------------------- .nv.info._Z13blurRGBKernelPhS_ii --------------------------
	.section	.nv.info._Z13blurRGBKernelPhS_ii,"",@"SHT_CUDA_INFO"
	.sectionflags	@""
	.align	4


	//----- nvinfo : EIATTR_CUDA_API_VERSION
	.align		4
        /*0000*/ 	.byte	0x04, 0x37
        /*0002*/ 	.short	(.L_7 - .L_6)
.L_6:
        /*0004*/ 	.word	0x00000082


	//----- nvinfo : EIATTR_KPARAM_INFO
	.align		4
.L_7:
        /*0008*/ 	.byte	0x04, 0x17
        /*000a*/ 	.short	(.L_9 - .L_8)
.L_8:
        /*000c*/ 	.word	0x00000000
        /*0010*/ 	.short	0x0003
        /*0012*/ 	.short	0x0014
        /*0014*/ 	.byte	0x00, 0xf0, 0x11, 0x00


	//----- nvinfo : EIATTR_KPARAM_INFO
	.align		4
.L_9:
        /*0018*/ 	.byte	0x04, 0x17
        /*001a*/ 	.short	(.L_11 - .L_10)
.L_10:
        /*001c*/ 	.word	0x00000000
        /*0020*/ 	.short	0x0002
        /*0022*/ 	.short	0x0010
        /*0024*/ 	.byte	0x00, 0xf0, 0x11, 0x00


	//----- nvinfo : EIATTR_KPARAM_INFO
	.align		4
.L_11:
        /*0028*/ 	.byte	0x04, 0x17
        /*002a*/ 	.short	(.L_13 - .L_12)
.L_12:
        /*002c*/ 	.word	0x00000000
        /*0030*/ 	.short	0x0001
        /*0032*/ 	.short	0x0008
        /*0034*/ 	.byte	0x00, 0xf5, 0x21, 0x00


	//----- nvinfo : EIATTR_KPARAM_INFO
	.align		4
.L_13:
        /*0038*/ 	.byte	0x04, 0x17
        /*003a*/ 	.short	(.L_15 - .L_14)
.L_14:
        /*003c*/ 	.word	0x00000000
        /*0040*/ 	.short	0x0000
        /*0042*/ 	.short	0x0000
        /*0044*/ 	.byte	0x00, 0xf5, 0x21, 0x00


	//----- nvinfo : EIATTR_SPARSE_MMA_MASK
	.align		4
.L_15:
        /*0048*/ 	.byte	0x03, 0x50
        /*004a*/ 	.short	0x0000


	//----- nvinfo : EIATTR_MAXREG_COUNT
	.align		4
        /*004c*/ 	.byte	0x03, 0x1b
        /*004e*/ 	.short	0x00ff


	//----- nvinfo : EIATTR_MERCURY_ISA_VERSION
	.align		4
        /*0050*/ 	.byte	0x03, 0x5f
        /*0052*/ 	.short	0x0101


	//----- nvinfo : EIATTR_VRC_CTA_INIT_COUNT
	.align		4
        /*0054*/ 	.byte	0x02, 0x4a
	.zero		1
	.zero		1


	//----- nvinfo : EIATTR_EXIT_INSTR_OFFSETS
	.align		4
        /*0058*/ 	.byte	0x04, 0x1c
        /*005a*/ 	.short	(.L_17 - .L_16)


	//   ....[0]....
.L_16:
        /*005c*/ 	.word	0x000000d0


	//   ....[1]....
        /*0060*/ 	.word	0x000013f0


	//----- nvinfo : EIATTR_CBANK_PARAM_SIZE
	.align		4
.L_17:
        /*0064*/ 	.byte	0x03, 0x19
        /*0066*/ 	.short	0x0018


	//----- nvinfo : EIATTR_PARAM_CBANK
	.align		4
        /*0068*/ 	.byte	0x04, 0x0a
        /*006a*/ 	.short	(.L_19 - .L_18)
	.align		4
.L_18:
        /*006c*/ 	.word	index@(.nv.constant0._Z13blurRGBKernelPhS_ii)
        /*0070*/ 	.short	0x0380
        /*0072*/ 	.short	0x0018


	//----- nvinfo : EIATTR_SW_WAR
	.align		4
.L_19:
        /*0074*/ 	.byte	0x04, 0x36
        /*0076*/ 	.short	(.L_21 - .L_20)
.L_20:
        /*0078*/ 	.word	0x00000008
.L_21:


//--------------------- .nv.callgraph             --------------------------
	.section	.nv.callgraph,"",@"SHT_CUDA_CALLGRAPH"
	.align	4
	.sectionentsize	8
	.align		4
        /*0000*/ 	.word	0x00000000
	.align		4
        /*0004*/ 	.word	0xffffffff
	.align		4
        /*0008*/ 	.word	0x00000000
	.align		4
        /*000c*/ 	.word	0xfffffffe
	.align		4
        /*0010*/ 	.word	0x00000000
	.align		4
        /*0014*/ 	.word	0xfffffffd
	.align		4
        /*0018*/ 	.word	0x00000000
	.align		4
        /*001c*/ 	.word	0xfffffffc


//--------------------- .text._Z13blurRGBKernelPhS_ii --------------------------
	.section	.text._Z13blurRGBKernelPhS_ii,"ax",@progbits
	.align	128
        .global         _Z13blurRGBKernelPhS_ii
        .type           _Z13blurRGBKernelPhS_ii,@function
        .size           _Z13blurRGBKernelPhS_ii,(.L_x_1 - _Z13blurRGBKernelPhS_ii)
        .other          _Z13blurRGBKernelPhS_ii,@"STO_CUDA_ENTRY STV_DEFAULT"
_Z13blurRGBKernelPhS_ii:
.text._Z13blurRGBKernelPhS_ii:
[----:B------:R-:W-:Y:S01]  /*0000*/  LDC R1, c[0x0][0x37c] ;  /* 0x0000df00ff017b82 */ /* 0x000fe20000000800 */
[----:B------:R-:W0:Y:S07]  /*0010*/  S2R R5, SR_TID.Y ;  /* 0x0000000000057919 */ /* 0x000e2e0000002200 */
[----:B------:R-:W1:Y:S01]  /*0020*/  LDC R0, c[0x0][0x360] ;  /* 0x0000d800ff007b82 */ /* 0x000e620000000800 */
[----:B------:R-:W2:Y:S07]  /*0030*/  S2R R19, SR_TID.X ;  /* 0x0000000000137919 */ /* 0x000eae0000002100 */
[----:B------:R-:W1:Y:S08]  /*0040*/  S2UR UR4, SR_CTAID.X ;  /* 0x00000000000479c3 */ /* 0x000e700000002500 */
[----:B------:R-:W0:Y:S08]  /*0050*/  S2UR UR5, SR_CTAID.Y ;  /* 0x00000000000579c3 */ /* 0x000e300000002600 */
[----:B------:R-:W0:Y:S08]  /*0060*/  LDC R6, c[0x0][0x364] ;  /* 0x0000d900ff067b82 */ /* 0x000e300000000800 */
[----:B------:R-:W3:Y:S01]  /*0070*/  LDC.64 R2, c[0x0][0x390] ;  /* 0x0000e400ff027b82 */ /* 0x000ee20000000a00 */
[----:B-1----:R-:W-:-:S04]  /*0080*/  IMAD R0, R0, UR4, RZ ;  /* 0x0000000400007c24 */ /* 0x002fc8000f8e02ff */
[----:B--2---:R-:W-:Y:S02]  /*0090*/  IMAD.IADD R13, R0, 0x1, R19 ;  /* 0x00000001000d7824 */ /* 0x004fe400078e0213 */
[----:B0-----:R-:W-:-:S05]  /*00a0*/  IMAD R6, R6, UR5, R5 ;  /* 0x0000000506067c24 */ /* 0x001fca000f8e0205 */
[----:B---3--:R-:W-:-:S04]  /*00b0*/  ISETP.GE.AND P0, PT, R6, R3, PT ;  /* 0x000000030600720c */ /* 0x008fc80003f06270 */
[----:B------:R-:W-:-:S13]  /*00c0*/  ISETP.GE.OR P0, PT, R13, R2, P0 ;  /* 0x000000020d00720c */ /* 0x000fda0000706670 */
[----:B------:R-:W-:Y:S05]  /*00d0*/  @P0 EXIT ;  /* 0x000000000000094d */ /* 0x000fea0003800000 */
[----:B------:R-:W-:Y:S01]  /*00e0*/  VIADD R4, R6, 0xfffffffe ;  /* 0xfffffffe06047836 */ /* 0x000fe20000000000 */
[----:B------:R-:W0:Y:S01]  /*00f0*/  LDCU.64 UR6, c[0x0][0x380] ;  /* 0x00007000ff0677ac */ /* 0x000e220008000a00 */
[----:B------:R-:W-:Y:S02]  /*0100*/  IMAD R10, R2, 0x3, RZ ;  /* 0x00000003020a7824 */ /* 0x000fe400078e02ff */
[----:B------:R-:W-:Y:S01]  /*0110*/  VIADD R5, R13, 0xfffffffe ;  /* 0xfffffffe0d057836 */ /* 0x000fe20000000000 */
[C---:B------:R-:W-:Y:S01]  /*0120*/  ISETP.GE.AND P6, PT, R4.reuse, R3, PT ;  /* 0x000000030400720c */ /* 0x040fe20003fc6270 */
[----:B------:R-:W-:Y:S01]  /*0130*/  IMAD R7, R4, R10, RZ ;  /* 0x0000000a04077224 */ /* 0x000fe200078e02ff */
[----:B------:R-:W1:Y:S01]  /*0140*/  LDCU.64 UR4, c[0x0][0x358] ;  /* 0x00006b00ff0477ac */ /* 0x000e620008000a00 */
[----:B------:R-:W-:Y:S01]  /*0150*/  IMAD.MOV.U32 R11, RZ, RZ, RZ ;  /* 0x000000ffff0b7224 */ /* 0x000fe200078e00ff */
[----:B------:R-:W-:Y:S01]  /*0160*/  ISETP.GE.AND P2, PT, R5, R2, PT ;  /* 0x000000020500720c */ /* 0x000fe20003f46270 */
[----:B------:R-:W-:Y:S01]  /*0170*/  IMAD R7, R0, 0x3, R7 ;  /* 0x0000000300077824 */ /* 0x000fe200078e0207 */
[----:B------:R-:W-:Y:S01]  /*0180*/  ISETP.GT.AND P6, PT, R4, -0x1, !P6 ;  /* 0xffffffff0400780c */ /* 0x000fe200077c4270 */
[----:B------:R-:W-:Y:S01]  /*0190*/  IMAD.MOV.U32 R9, RZ, RZ, RZ ;  /* 0x000000ffff097224 */ /* 0x000fe200078e00ff */
[----:B------:R-:W-:Y:S01]  /*01a0*/  ISETP.GT.AND P2, PT, R13, 0x1, !P2 ;  /* 0x000000010d00780c */ /* 0x000fe20005744270 */
[----:B------:R-:W-:Y:S01]  /*01b0*/  IMAD R19, R19, 0x3, R7 ;  /* 0x0000000313137824 */ /* 0x000fe200078e0207 */
[----:B------:R-:W-:Y:S01]  /*01c0*/  ISETP.LT.OR P5, PT, R13, 0x1, !P6 ;  /* 0x000000010d00780c */ /* 0x000fe200077a1670 */
[----:B------:R-:W-:Y:S01]  /*01d0*/  IMAD.MOV.U32 R7, RZ, RZ, RZ ;  /* 0x000000ffff077224 */ /* 0x000fe200078e00ff */
[----:B------:R-:W-:-:S02]  /*01e0*/  PLOP3.LUT P3, PT, P6, P2, PT, 0x80, 0x8 ;  /* 0x000000000008781c */ /* 0x000fc40003765070 */
[----:B------:R-:W-:Y:S02]  /*01f0*/  IADD3 R0, PT, PT, R19, -0x6, RZ ;  /* 0xfffffffa13007810 */ /* 0x000fe40007ffe0ff */
[----:B------:R-:W-:Y:S02]  /*0200*/  ISETP.LT.OR P4, PT, R13, RZ, !P6 ;  /* 0x000000ff0d00720c */ /* 0x000fe40007781670 */
[----:B0-----:R-:W-:-:S04]  /*0210*/  IADD3 R4, P0, PT, R0, UR6, RZ ;  /* 0x0000000600047c10 */ /* 0x001fc8000ff1e0ff */
[----:B------:R-:W-:-:S05]  /*0220*/  LEA.HI.X.SX32 R5, R0, UR7, 0x1, P0 ;  /* 0x0000000700057c11 */ /* 0x000fca00080f0eff */
[----:B-1----:R-:W2:Y:S04]  /*0230*/  @P3 LDG.E.U8 R11, desc[UR4][R4.64] ;  /* 0x00000004040b3981 */ /* 0x002ea8000c1e1100 */
[----:B------:R-:W2:Y:S04]  /*0240*/  @!P5 LDG.E.U8 R18, desc[UR4][R4.64+0x3] ;  /* 0x000003040412d981 */ /* 0x000ea8000c1e1100 */
[----:B------:R-:W3:Y:S04]  /*0250*/  @P3 LDG.E.U8 R9, desc[UR4][R4.64+0x1] ;  /* 0x0000010404093981 */ /* 0x000ee8000c1e1100 */
[----:B------:R-:W3:Y:S04]  /*0260*/  @!P5 LDG.E.U8 R20, desc[UR4][R4.64+0x4] ;  /* 0x000004040414d981 */ /* 0x000ee8000c1e1100 */
[----:B------:R-:W4:Y:S04]  /*0270*/  @P3 LDG.E.U8 R7, desc[UR4][R4.64+0x2] ;  /* 0x0000020404073981 */ /* 0x000f28000c1e1100 */
[----:B------:R-:W4:Y:S04]  /*0280*/  @!P5 LDG.E.U8 R22, desc[UR4][R4.64+0x5] ;  /* 0x000005040416d981 */ /* 0x000f28000c1e1100 */
[----:B------:R-:W5:Y:S04]  /*0290*/  @!P4 LDG.E.U8 R24, desc[UR4][R4.64+0x6] ;  /* 0x000006040418c981 */ /* 0x000f68000c1e1100 */
[----:B------:R-:W5:Y:S04]  /*02a0*/  @!P4 LDG.E.U8 R26, desc[UR4][R4.64+0x7] ;  /* 0x00000704041ac981 */ /* 0x000f68000c1e1100 */
[----:B------:R-:W5:Y:S01]  /*02b0*/  @!P4 LDG.E.U8 R28, desc[UR4][R4.64+0x8] ;  /* 0x00000804041cc981 */ /* 0x000f62000c1e1100 */
[C---:B------:R-:W-:Y:S01]  /*02c0*/  IADD3 R15, PT, PT, R13.reuse, 0x1, RZ ;  /* 0x000000010d0f7810 */ /* 0x040fe20007ffe0ff */
[----:B------:R-:W-:-:S03]  /*02d0*/  VIADD R17, R13, 0x2 ;  /* 0x000000020d117836 */ /* 0x000fc60000000000 */
[-C--:B------:R-:W-:Y:S01]  /*02e0*/  ISETP.GE.AND P1, PT, R15, R2.reuse, PT ;  /* 0x000000020f00720c */ /* 0x080fe20003f26270 */
[----:B------:R-:W-:Y:S01]  /*02f0*/  IMAD.MOV.U32 R0, RZ, RZ, RZ ;  /* 0x000000ffff007224 */ /* 0x000fe200078e00ff */
[----:B------:R-:W-:Y:S02]  /*0300*/  ISETP.GE.AND P0, PT, R17, R2, PT ;  /* 0x000000021100720c */ /* 0x000fe40003f06270 */
[C---:B------:R-:W-:Y:S01]  /*0310*/  ISETP.GT.AND P1, PT, R13.reuse, -0x2, !P1 ;  /* 0xfffffffe0d00780c */ /* 0x040fe20004f24270 */
[----:B------:R-:W-:Y:S01]  /*0320*/  @P3 IMAD.MOV.U32 R0, RZ, RZ, 0x1 ;  /* 0x00000001ff003424 */ /* 0x000fe200078e00ff */
[----:B------:R-:W-:Y:S02]  /*0330*/  ISETP.GT.AND P0, PT, R13, -0x3, !P0 ;  /* 0xfffffffd0d00780c */ /* 0x000fe40004704270 */
[----:B------:R-:W-:Y:S02]  /*0340*/  PLOP3.LUT P3, PT, P6, P1, PT, 0x80, 0x8 ;  /* 0x000000000008781c */ /* 0x000fe40003763070 */
[----:B------:R-:W-:-:S02]  /*0350*/  PLOP3.LUT P6, PT, P6, P0, PT, 0x80, 0x8 ;  /* 0x000000000008781c */ /* 0x000fc400037c1070 */
[----:B------:R-:W-:Y:S01]  /*0360*/  IADD3 R15, PT, PT, R10, R19, RZ ;  /* 0x000000130a0f7210 */ /* 0x000fe20007ffe0ff */
[----:B------:R-:W-:-:S08]  /*0370*/  @!P5 VIADD R0, R0, 0x1 ;  /* 0x000000010000d836 */ /* 0x000fd00000000000 */
[----:B------:R-:W5:Y:S04]  /*0380*/  @P3 LDG.E.U8 R12, desc[UR4][R4.64+0x9] ;  /* 0x00000904040c3981 */ /* 0x000f68000c1e1100 */
[----:B------:R-:W5:Y:S04]  /*0390*/  @P3 LDG.E.U8 R8, desc[UR4][R4.64+0xa] ;  /* 0x00000a0404083981 */ /* 0x000f68000c1e1100 */
[----:B------:R-:W5:Y:S04]  /*03a0*/  @P3 LDG.E.U8 R16, desc[UR4][R4.64+0xb] ;  /* 0x00000b0404103981 */ /* 0x000f68000c1e1100 */
[----:B------:R-:W5:Y:S04]  /*03b0*/  @P6 LDG.E.U8 R14, desc[UR4][R4.64+0xc] ;  /* 0x00000c04040e6981 */ /* 0x000f68000c1e1100 */
[----:B------:R-:W5:Y:S01]  /*03c0*/  @P6 LDG.E.U8 R17, desc[UR4][R4.64+0xe] ;  /* 0x00000e0404116981 */ /* 0x000f62000c1e1100 */
[----:B------:R-:W-:Y:S01]  /*03d0*/  IADD3 R19, PT, PT, R15, -0x6, RZ ;  /* 0xfffffffa0f137810 */ /* 0x000fe20007ffe0ff */
[----:B------:R-:W-:Y:S01]  /*03e0*/  @!P4 VIADD R0, R0, 0x1 ;  /* 0x000000010000c836 */ /* 0x000fe20000000000 */
[----:B--2---:R-:W-:-:S02]  /*03f0*/  @!P5 IADD3 R11, PT, PT, R11, R18, RZ ;  /* 0x000000120b0bd210 */ /* 0x004fc40007ffe0ff */
[----:B------:R0:W2:Y:S01]  /*0400*/  @P6 LDG.E.U8 R18, desc[UR4][R4.64+0xd] ;  /* 0x00000d0404126981 */ /* 0x0000a2000c1e1100 */
[----:B---3--:R-:W-:Y:S02]  /*0410*/  @!P5 IMAD.IADD R9, R9, 0x1, R20 ;  /* 0x000000010909d824 */ /* 0x008fe400078e0214 */
[----:B------:R-:W-:Y:S02]  /*0420*/  VIADD R20, R6, 0xffffffff ;  /* 0xffffffff06147836 */ /* 0x000fe40000000000 */
[----:B----4-:R-:W-:-:S03]  /*0430*/  @!P5 IMAD.IADD R7, R7, 0x1, R22 ;  /* 0x000000010707d824 */ /* 0x010fc600078e0216 */
[----:B------:R-:W-:Y:S01]  /*0440*/  ISETP.GE.AND P5, PT, R20, R3, PT ;  /* 0x000000031400720c */ /* 0x000fe20003fa6270 */
[----:B-----5:R-:W-:-:S03]  /*0450*/  @!P4 IMAD.IADD R11, R11, 0x1, R24 ;  /* 0x000000010b0bc824 */ /* 0x020fc600078e0218 */
[----:B------:R-:W-:Y:S01]  /*0460*/  ISETP.GT.AND P5, PT, R20, -0x1, !P5 ;  /* 0xffffffff1400780c */ /* 0x000fe20006fa4270 */
[----:B------:R-:W-:Y:S02]  /*0470*/  @!P4 IMAD.IADD R9, R9, 0x1, R26 ;  /* 0x000000010909c824 */ /* 0x000fe400078e021a */
[----:B------:R-:W-:Y:S01]  /*0480*/  @!P4 IMAD.IADD R7, R7, 0x1, R28 ;  /* 0x000000010707c824 */ /* 0x000fe200078e021c */
[----:B0-----:R-:W-:-:S04]  /*0490*/  IADD3 R4, P4, PT, R19, UR6, RZ ;  /* 0x0000000613047c10 */ /* 0x001fc8000ff9e0ff */
[----:B------:R-:W-:Y:S02]  /*04a0*/  LEA.HI.X.SX32 R5, R19, UR7, 0x1, P4 ;  /* 0x0000000713057c11 */ /* 0x000fe4000a0f0eff */
[----:B------:R-:W-:-:S13]  /*04b0*/  PLOP3.LUT P4, PT, P5, P2, PT, 0x80, 0x8 ;  /* 0x000000000008781c */ /* 0x000fda0002f85070 */
[----:B------:R-:W3:Y:S04]  /*04c0*/  @P4 LDG.E.U8 R20, desc[UR4][R4.64] ;  /* 0x0000000404144981 */ /* 0x000ee8000c1e1100 */
[----:B------:R-:W4:Y:S04]  /*04d0*/  @P4 LDG.E.U8 R22, desc[UR4][R4.64+0x1] ;  /* 0x0000010404164981 */ /* 0x000f28000c1e1100 */
[----:B------:R-:W5:Y:S01]  /*04e0*/  @P4 LDG.E.U8 R24, desc[UR4][R4.64+0x2] ;  /* 0x0000020404184981 */ /* 0x000f62000c1e1100 */
[----:B------:R-:W-:Y:S01]  /*04f0*/  @P3 IMAD.IADD R11, R11, 0x1, R12 ;  /* 0x000000010b0b3824 */ /* 0x000fe200078e020c */
[----:B------:R-:W-:Y:S01]  /*0500*/  @P3 IADD3 R9, PT, PT, R9, R8, RZ ;  /* 0x0000000809093210 */ /* 0x000fe20007ffe0ff */
[----:B------:R-:W-:-:S02]  /*0510*/  @P3 VIADD R0, R0, 0x1 ;  /* 0x0000000100003836 */ /* 0x000fc40000000000 */
[----:B------:R-:W-:Y:S01]  /*0520*/  @P3 IMAD.IADD R7, R7, 0x1, R16 ;  /* 0x0000000107073824 */ /* 0x000fe200078e0210 */
[----:B------:R-:W-:Y:S01]  /*0530*/  ISETP.LT.OR P3, PT, R13, 0x1, !P5 ;  /* 0x000000010d00780c */ /* 0x000fe20006f61670 */
[----:B------:R-:W-:Y:S02]  /*0540*/  @P6 VIADD R0, R0, 0x1 ;  /* 0x0000000100006836 */ /* 0x000fe40000000000 */
[----:B------:R-:W-:Y:S02]  /*0550*/  @P6 IMAD.IADD R11, R11, 0x1, R14 ;  /* 0x000000010b0b6824 */ /* 0x000fe400078e020e */
[----:B------:R-:W-:-:S08]  /*0560*/  @P6 IMAD.IADD R7, R7, 0x1, R17 ;  /* 0x0000000107076824 */ /* 0x000fd000078e0211 */
[----:B------:R-:W5:Y:S04]  /*0570*/  @!P3 LDG.E.U8 R17, desc[UR4][R4.64+0x5] ;  /* 0x000005040411b981 */ /* 0x000f68000c1e1100 */
[----:B------:R-:W5:Y:S04]  /*0580*/  @!P3 LDG.E.U8 R26, desc[UR4][R4.64+0x3] ;  /* 0x00000304041ab981 */ /* 0x000f68000c1e1100 */
[----:B------:R-:W5:Y:S01]  /*0590*/  @!P3 LDG.E.U8 R28, desc[UR4][R4.64+0x4] ;  /* 0x00000404041cb981 */ /* 0x000f62000c1e1100 */
[----:B------:R-:W-:Y:S01]  /*05a0*/  @P4 VIADD R0, R0, 0x1 ;  /* 0x0000000100004836 */ /* 0x000fe20000000000 */
[----:B--2---:R-:W-:-:S02]  /*05b0*/  @P6 IADD3 R9, PT, PT, R9, R18, RZ ;  /* 0x0000001209096210 */ /* 0x004fc40007ffe0ff */
[----:B------:R-:W-:-:S13]  /*05c0*/  ISETP.LT.OR P6, PT, R13, RZ, !P5 ;  /* 0x000000ff0d00720c */ /* 0x000fda0006fc1670 */
[----:B------:R-:W2:Y:S04]  /*05d0*/  @!P6 LDG.E.U8 R19, desc[UR4][R4.64+0x6] ;  /* 0x000006040413e981 */ /* 0x000ea8000c1e1100 */
[----:B------:R-:W2:Y:S04]  /*05e0*/  @!P6 LDG.E.U8 R21, desc[UR4][R4.64+0x7] ;  /* 0x000007040415e981 */ /* 0x000ea8000c1e1100 */
[----:B------:R-:W2:Y:S01]  /*05f0*/  @!P6 LDG.E.U8 R23, desc[UR4][R4.64+0x8] ;  /* 0x000008040417e981 */ /* 0x000ea2000c1e1100 */
[----:B---3--:R-:W-:Y:S01]  /*0600*/  @P4 IMAD.IADD R11, R11, 0x1, R20 ;  /* 0x000000010b0b4824 */ /* 0x008fe200078e0214 */
[----:B----4-:R-:W-:Y:S01]  /*0610*/  @P4 IADD3 R9, PT, PT, R9, R22, RZ ;  /* 0x0000001609094210 */ /* 0x010fe20007ffe0ff */
[----:B-----5:R-:W-:Y:S01]  /*0620*/  @P4 IMAD.IADD R7, R7, 0x1, R24 ;  /* 0x0000000107074824 */ /* 0x020fe200078e0218 */
[----:B------:R-:W-:-:S02]  /*0630*/  PLOP3.LUT P4, PT, P5, P1, PT, 0x80, 0x8 ;  /* 0x000000000008781c */ /* 0x000fc40002f83070 */
[----:B------:R-:W-:-:S11]  /*0640*/  PLOP3.LUT P5, PT, P5, P0, PT, 0x80, 0x8 ;  /* 0x000000000008781c */ /* 0x000fd60002fa1070 */
[----:B------:R-:W3:Y:S04]  /*0650*/  @P4 LDG.E.U8 R8, desc[UR4][R4.64+0x9] ;  /* 0x0000090404084981 */ /* 0x000ee8000c1e1100 */
[----:B------:R-:W4:Y:S04]  /*0660*/  @P4 LDG.E.U8 R18, desc[UR4][R4.64+0xa] ;  /* 0x00000a0404124981 */ /* 0x000f28000c1e1100 */
[----:B------:R-:W5:Y:S04]  /*0670*/  @P4 LDG.E.U8 R16, desc[UR4][R4.64+0xb] ;  /* 0x00000b0404104981 */ /* 0x000f68000c1e1100 */
[----:B------:R-:W5:Y:S04]  /*0680*/  @P5 LDG.E.U8 R14, desc[UR4][R4.64+0xc] ;  /* 0x00000c04040e5981 */ /* 0x000f68000c1e1100 */
[----:B------:R-:W5:Y:S04]  /*0690*/  @P5 LDG.E.U8 R12, desc[UR4][R4.64+0xd] ;  /* 0x00000d04040c5981 */ /* 0x000f68000c1e1100 */
[----:B------:R0:W5:Y:S01]  /*06a0*/  @P5 LDG.E.U8 R20, desc[UR4][R4.64+0xe] ;  /* 0x00000e0404145981 */ /* 0x000162000c1e1100 */
[----:B------:R-:W-:Y:S01]  /*06b0*/  IMAD.IADD R15, R10, 0x1, R15 ;  /* 0x000000010a0f7824 */ /* 0x000fe200078e020f */
[----:B------:R-:W-:Y:S01]  /*06c0*/  @!P3 IADD3 R9, PT, PT, R9, R28, RZ ;  /* 0x0000001c0909b210 */ /* 0x000fe20007ffe0ff */
[----:B------:R-:W-:-:S02]  /*06d0*/  @!P3 IMAD.IADD R7, R7, 0x1, R17 ;  /* 0x000000010707b824 */ /* 0x000fc400078e0211 */
[----:B------:R-:W-:Y:S02]  /*06e0*/  @!P3 VIADD R0, R0, 0x1 ;  /* 0x000000010000b836 */ /* 0x000fe40000000000 */
[----:B------:R-:W-:Y:S02]  /*06f0*/  @!P3 IMAD.IADD R11, R11, 0x1, R26 ;  /* 0x000000010b0bb824 */ /* 0x000fe400078e021a */
[----:B------:R-:W-:Y:S01]  /*0700*/  VIADD R17, R15, 0xfffffffa ;  /* 0xfffffffa0f117836 */ /* 0x000fe20000000000 */
[----:B------:R-:W-:Y:S02]  /*0710*/  ISETP.GE.AND P3, PT, R6, R3, PT ;  /* 0x000000030600720c */ /* 0x000fe40003f66270 */
[----:B------:R-:W-:Y:S02]  /*0720*/  @!P6 IADD3 R0, PT, PT, R0, 0x1, RZ ;  /* 0x000000010000e810 */ /* 0x000fe40007ffe0ff */
[----:B------:R-:W-:Y:S02]  /*0730*/  ISETP.GT.AND P3, PT, R6, -0x1, !P3 ;  /* 0xffffffff0600780c */ /* 0x000fe40005f64270 */
[----:B------:R-:W-:-:S04]  /*0740*/  @P4 IADD3 R0, PT, PT, R0, 0x1, RZ ;  /* 0x0000000100004810 */ /* 0x000fc80007ffe0ff */
[----:B------:R-:W-:Y:S01]  /*0750*/  @P5 IADD3 R0, PT, PT, R0, 0x1, RZ ;  /* 0x0000000100005810 */ /* 0x000fe20007ffe0ff */
[----:B--2---:R-:W-:Y:S01]  /*0760*/  @!P6 IMAD.IADD R11, R11, 0x1, R19 ;  /* 0x000000010b0be824 */ /* 0x004fe200078e0213 */
[----:B------:R-:W-:Y:S01]  /*0770*/  @!P6 IADD3 R9, PT, PT, R9, R21, RZ ;  /* 0x000000150909e210 */ /* 0x000fe20007ffe0ff */
[----:B------:R-:W-:Y:S01]  /*0780*/  @!P6 IMAD.IADD R7, R7, 0x1, R23 ;  /* 0x000000010707e824 */ /* 0x000fe200078e0217 */
[----:B0-----:R-:W-:-:S04]  /*0790*/  IADD3 R4, P6, PT, R17, UR6, RZ ;  /* 0x0000000611047c10 */ /* 0x001fc8000ffde0ff */
[----:B------:R-:W-:Y:S02]  /*07a0*/  LEA.HI.X.SX32 R5, R17, UR7, 0x1, P6 ;  /* 0x0000000711057c11 */ /* 0x000fe4000b0f0eff */
[----:B------:R-:W-:-:S13]  /*07b0*/  PLOP3.LUT P6, PT, P3, P2, PT, 0x80, 0x8 ;  /* 0x000000000008781c */ /* 0x000fda0001fc5070 */
[----:B------:R-:W2:Y:S04]  /*07c0*/  @P6 LDG.E.U8 R22, desc[UR4][R4.64] ;  /* 0x0000000404166981 */ /* 0x000ea8000c1e1100 */
[----:B------:R-:W2:Y:S04]  /*07d0*/  @P6 LDG.E.U8 R24, desc[UR4][R4.64+0x1] ;  /* 0x0000010404186981 */ /* 0x000ea8000c1e1100 */
[----:B------:R-:W2:Y:S01]  /*07e0*/  @P6 LDG.E.U8 R26, desc[UR4][R4.64+0x2] ;  /* 0x00000204041a6981 */ /* 0x000ea2000c1e1100 */
[----:B---3--:R-:W-:Y:S02]  /*07f0*/  @P4 IMAD.IADD R11, R11, 0x1, R8 ;  /* 0x000000010b0b4824 */ /* 0x008fe400078e0208 */
[----:B----4-:R-:W-:-:S02]  /*0800*/  @P4 IMAD.IADD R9, R9, 0x1, R18 ;  /* 0x0000000109094824 */ /* 0x010fc400078e0212 */
[----:B-----5:R-:W-:Y:S01]  /*0810*/  @P4 IMAD.IADD R7, R7, 0x1, R16 ;  /* 0x0000000107074824 */ /* 0x020fe200078e0210 */
[----:B------:R-:W-:Y:S01]  /*0820*/  ISETP.LT.OR P4, PT, R13, 0x1, !P3 ;  /* 0x000000010d00780c */ /* 0x000fe20005f81670 */
[----:B------:R-:W-:Y:S02]  /*0830*/  @P5 IMAD.IADD R11, R11, 0x1, R14 ;  /* 0x000000010b0b5824 */ /* 0x000fe400078e020e */
[----:B------:R-:W-:Y:S02]  /*0840*/  @P5 IMAD.IADD R9, R9, 0x1, R12 ;  /* 0x0000000109095824 */ /* 0x000fe400078e020c */
[----:B------:R-:W-:-:S08]  /*0850*/  @P5 IMAD.IADD R7, R7, 0x1, R20 ;  /* 0x0000000107075824 */ /* 0x000fd000078e0214 */
[----:B------:R-:W3:Y:S01]  /*0860*/  @!P4 LDG.E.U8 R18, desc[UR4][R4.64+0x3] ;  /* 0x000003040412c981 */ /* 0x000ee2000c1e1100 */
[----:B------:R-:W-:-:S03]  /*0870*/  ISETP.LT.OR P5, PT, R13, RZ, !P3 ;  /* 0x000000ff0d00720c */ /* 0x000fc60005fa1670 */
[----:B------:R-:W4:Y:S04]  /*0880*/  @!P4 LDG.E.U8 R17, desc[UR4][R4.64+0x5] ;  /* 0x000005040411c981 */ /* 0x000f28000c1e1100 */
[----:B------:R-:W5:Y:S06]  /*0890*/  @!P4 LDG.E.U8 R28, desc[UR4][R4.64+0x4] ;  /* 0x00000404041cc981 */ /* 0x000f6c000c1e1100 */
[----:B------:R-:W5:Y:S04]  /*08a0*/  @!P5 LDG.E.U8 R19, desc[UR4][R4.64+0x6] ;  /* 0x000006040413d981 */ /* 0x000f68000c1e1100 */
[----:B------:R-:W5:Y:S04]  /*08b0*/  @!P5 LDG.E.U8 R21, desc[UR4][R4.64+0x7] ;  /* 0x000007040415d981 */ /* 0x000f68000c1e1100 */
[----:B------:R-:W5:Y:S01]  /*08c0*/  @!P5 LDG.E.U8 R8, desc[UR4][R4.64+0x8] ;  /* 0x000008040408d981 */ /* 0x000f62000c1e1100 */
[----:B------:R-:W-:Y:S01]  /*08d0*/  @P6 IADD3 R0, PT, PT, R0, 0x1, RZ ;  /* 0x0000000100006810 */ /* 0x000fe20007ffe0ff */
[----:B------:R-:W-:-:S03]  /*08e0*/  IMAD.IADD R15, R10, 0x1, R15 ;  /* 0x000000010a0f7824 */ /* 0x000fc600078e020f */
[----:B------:R-:W-:-:S05]  /*08f0*/  @!P4 IADD3 R0, PT, PT, R0, 0x1, RZ ;  /* 0x000000010000c810 */ /* 0x000fca0007ffe0ff */
[----:B------:R-:W-:Y:S02]  /*0900*/  @!P5 VIADD R0, R0, 0x1 ;  /* 0x000000010000d836 */ /* 0x000fe40000000000 */
[----:B--2---:R-:W-:Y:S02]  /*0910*/  @P6 IMAD.IADD R11, R11, 0x1, R22 ;  /* 0x000000010b0b6824 */ /* 0x004fe400078e0216 */
[----:B------:R-:W-:Y:S02]  /*0920*/  @P6 IMAD.IADD R9, R9, 0x1, R24 ;  /* 0x0000000109096824 */ /* 0x000fe400078e0218 */
[----:B------:R-:W-:Y:S01]  /*0930*/  @P6 IMAD.IADD R7, R7, 0x1, R26 ;  /* 0x0000000107076824 */ /* 0x000fe200078e021a */
[----:B------:R-:W-:Y:S02]  /*0940*/  PLOP3.LUT P6, PT, P3, P1, PT, 0x80, 0x8 ;  /* 0x000000000008781c */ /* 0x000fe40001fc3070 */
[----:B------:R-:W-:-:S11]  /*0950*/  PLOP3.LUT P3, PT, P3, P0, PT, 0x80, 0x8 ;  /* 0x000000000008781c */ /* 0x000fd60001f61070 */
[----:B------:R-:W2:Y:S04]  /*0960*/  @P6 LDG.E.U8 R14, desc[UR4][R4.64+0x9] ;  /* 0x00000904040e6981 */ /* 0x000ea8000c1e1100 */
[----:B------:R-:W2:Y:S04]  /*0970*/  @P6 LDG.E.U8 R12, desc[UR4][R4.64+0xa] ;  /* 0x00000a04040c6981 */ /* 0x000ea8000c1e1100 */
[----:B------:R-:W2:Y:S04]  /*0980*/  @P6 LDG.E.U8 R16, desc[UR4][R4.64+0xb] ;  /* 0x00000b0404106981 */ /* 0x000ea8000c1e1100 */
[----:B------:R-:W2:Y:S04]  /*0990*/  @P3 LDG.E.U8 R20, desc[UR4][R4.64+0xc] ;  /* 0x00000c0404143981 */ /* 0x000ea8000c1e1100 */
[----:B------:R-:W2:Y:S01]  /*09a0*/  @P3 LDG.E.U8 R22, desc[UR4][R4.64+0xe] ;  /* 0x00000e0404163981 */ /* 0x000ea2000c1e1100 */
[----:B------:R-:W-:-:S02]  /*09b0*/  VIADD R26, R6, 0x1 ;  /* 0x00000001061a7836 */ /* 0x000fc40000000000 */
[----:B---3--:R-:W-:Y:S02]  /*09c0*/  @!P4 IMAD.IADD R11, R11, 0x1, R18 ;  /* 0x000000010b0bc824 */ /* 0x008fe400078e0212 */
[----:B------:R-:W3:Y:S01]  /*09d0*/  @P3 LDG.E.U8 R18, desc[UR4][R4.64+0xd] ;  /* 0x00000d0404123981 */ /* 0x000ee2000c1e1100 */
[----:B----4-:R-:W-:Y:S02]  /*09e0*/  @!P4 IMAD.IADD R7, R7, 0x1, R17 ;  /* 0x000000010707c824 */ /* 0x010fe400078e0211 */
[----:B------:R-:W-:Y:S02]  /*09f0*/  VIADD R17, R15, 0xfffffffa ;  /* 0xfffffffa0f117836 */ /* 0x000fe40000000000 */
[----:B-----5:R-:W-:Y:S01]  /*0a00*/  @!P4 IMAD.IADD R9, R9, 0x1, R28 ;  /* 0x000000010909c824 */ /* 0x020fe200078e021c */
[----:B------:R-:W-:Y:S02]  /*0a10*/  ISETP.GE.AND P4, PT, R26, R3, PT ;  /* 0x000000031a00720c */ /* 0x000fe40003f86270 */
[----:B------:R-:W-:-:S02]  /*0a20*/  @!P5 IADD3 R11, PT, PT, R11, R19, RZ ;  /* 0x000000130b0bd210 */ /* 0x000fc40007ffe0ff */
[----:B------:R-:W-:Y:S01]  /*0a30*/  ISETP.GT.AND P4, PT, R26, -0x1, !P4 ;  /* 0xffffffff1a00780c */ /* 0x000fe20006784270 */
[----:B------:R-:W-:Y:S02]  /*0a40*/  @!P5 IMAD.IADD R9, R9, 0x1, R21 ;  /* 0x000000010909d824 */ /* 0x000fe400078e0215 */
[----:B------:R-:W-:Y:S01]  /*0a50*/  @!P5 IMAD.IADD R7, R7, 0x1, R8 ;  /* 0x000000010707d824 */ /* 0x000fe200078e0208 */
[----:B------:R-:W-:-:S04]  /*0a60*/  IADD3 R24, P5, PT, R17, UR6, RZ ;  /* 0x0000000611187c10 */ /* 0x000fc8000ffbe0ff */
[----:B------:R-:W-:Y:S02]  /*0a70*/  LEA.HI.X.SX32 R25, R17, UR7, 0x1, P5 ;  /* 0x0000000711197c11 */ /* 0x000fe4000a8f0eff */
[----:B------:R-:W-:-:S13]  /*0a80*/  PLOP3.LUT P5, PT, P4, P2, PT, 0x80, 0x8 ;  /* 0x000000000008781c */ /* 0x000fda00027a5070 */
[----:B------:R-:W4:Y:S04]  /*0a90*/  @P5 LDG.E.U8 R4, desc[UR4][R24.64] ;  /* 0x0000000418045981 */ /* 0x000f28000c1e1100 */
[----:B------:R-:W5:Y:S04]  /*0aa0*/  @P5 LDG.E.U8 R8, desc[UR4][R24.64+0x1] ;  /* 0x0000010418085981 */ /* 0x000f68000c1e1100 */
[----:B------:R-:W5:Y:S01]  /*0ab0*/  @P5 LDG.E.U8 R26, desc[UR4][R24.64+0x2] ;  /* 0x00000204181a5981 */ /* 0x000f62000c1e1100 */
[----:B------:R-:W-:-:S04]  /*0ac0*/  @P6 VIADD R0, R0, 0x1 ;  /* 0x0000000100006836 */ /* 0x000fc80000000000 */
[----:B------:R-:W-:-:S04]  /*0ad0*/  @P3 VIADD R0, R0, 0x1 ;  /* 0x0000000100003836 */ /* 0x000fc80000000000 */
[----:B------:R-:W-:Y:S01]  /*0ae0*/  @P5 VIADD R0, R0, 0x1 ;  /* 0x0000000100005836 */ /* 0x000fe20000000000 */
[----:B--2---:R-:W-:Y:S01]  /*0af0*/  @P6 IADD3 R11, PT, PT, R11, R14, RZ ;  /* 0x0000000e0b0b6210 */ /* 0x004fe20007ffe0ff */
[----:B------:R-:W-:Y:S02]  /*0b00*/  @P6 IMAD.IADD R9, R9, 0x1, R12 ;  /* 0x0000000109096824 */ /* 0x000fe400078e020c */
[----:B------:R-:W-:Y:S01]  /*0b10*/  @P6 IMAD.IADD R7, R7, 0x1, R16 ;  /* 0x0000000107076824 */ /* 0x000fe200078e0210 */
[----:B------:R-:W-:Y:S02]  /*0b20*/  ISETP.LT.OR P6, PT, R13, 0x1, !P4 ;  /* 0x000000010d00780c */ /* 0x000fe400067c1670 */
[----:B------:R-:W-:Y:S01]  /*0b30*/  @P3 IADD3 R11, PT, PT, R11, R20, RZ ;  /* 0x000000140b0b3210 */ /* 0x000fe20007ffe0ff */
[----:B------:R-:W-:-:S10]  /*0b40*/  @P3 IMAD.IADD R7, R7, 0x1, R22 ;  /* 0x0000000107073824 */ /* 0x000fd400078e0216 */
[----:B------:R-:W2:Y:S04]  /*0b50*/  @!P6 LDG.E.U8 R20, desc[UR4][R24.64+0x4] ;  /* 0x000004041814e981 */ /* 0x000ea8000c1e1100 */
[----:B------:R-:W2:Y:S01]  /*0b60*/  @!P6 LDG.E.U8 R22, desc[UR4][R24.64+0x5] ;  /* 0x000005041816e981 */ /* 0x000ea2000c1e1100 */
[----:B---3--:R-:W-:Y:S01]  /*0b70*/  @P3 IMAD.IADD R9, R9, 0x1, R18 ;  /* 0x0000000109093824 */ /* 0x008fe200078e0212 */
[----:B------:R-:W-:Y:S02]  /*0b80*/  ISETP.LT.OR P3, PT, R13, RZ, !P4 ;  /* 0x000000ff0d00720c */ /* 0x000fe40006761670 */
[----:B------:R-:W3:Y:S11]  /*0b90*/  @!P6 LDG.E.U8 R18, desc[UR4][R24.64+0x3] ;  /* 0x000003041812e981 */ /* 0x000ef6000c1e1100 */
[----:B------:R-:W3:Y:S04]  /*0ba0*/  @!P3 LDG.E.U8 R28, desc[UR4][R24.64+0x6] ;  /* 0x00000604181cb981 */ /* 0x000ee8000c1e1100 */
[----:B------:R-:W3:Y:S04]  /*0bb0*/  @!P3 LDG.E.U8 R5, desc[UR4][R24.64+0x7] ;  /* 0x000007041805b981 */ /* 0x000ee8000c1e1100 */
[----:B------:R-:W3:Y:S01]  /*0bc0*/  @!P3 LDG.E.U8 R17, desc[UR4][R24.64+0x8] ;  /* 0x000008041811b981 */ /* 0x000ee2000c1e1100 */
[----:B----4-:R-:W-:Y:S01]  /*0bd0*/  @P5 IADD3 R11, PT, PT, R11, R4, RZ ;  /* 0x000000040b0b5210 */ /* 0x010fe20007ffe0ff */
[----:B-----5:R-:W-:-:S02]  /*0be0*/  @P5 IMAD.IADD R9, R9, 0x1, R8 ;  /* 0x0000000109095824 */ /* 0x020fc400078e0208 */
[----:B------:R-:W-:Y:S01]  /*0bf0*/  @P5 IMAD.IADD R7, R7, 0x1, R26 ;  /* 0x0000000107075824 */ /* 0x000fe200078e021a */
[----:B------:R-:W-:-:S13]  /*0c00*/  PLOP3.LUT P5, PT, P4, P1, PT, 0x80, 0x8 ;  /* 0x000000000008781c */ /* 0x000fda00027a3070 */
[----:B------:R-:W4:Y:S04]  /*0c10*/  @P5 LDG.E.U8 R12, desc[UR4][R24.64+0xa] ;  /* 0x00000a04180c5981 */ /* 0x000f28000c1e1100 */
[----:B------:R-:W5:Y:S04]  /*0c20*/  @P5 LDG.E.U8 R16, desc[UR4][R24.64+0x9] ;  /* 0x0000090418105981 */ /* 0x000f68000c1e1100 */
[----:B------:R-:W5:Y:S01]  /*0c30*/  @P5 LDG.E.U8 R14, desc[UR4][R24.64+0xb] ;  /* 0x00000b04180e5981 */ /* 0x000f62000c1e1100 */
[----:B------:R-:W-:-:S13]  /*0c40*/  PLOP3.LUT P4, PT, P4, P0, PT, 0x80, 0x8 ;  /* 0x000000000008781c */ /* 0x000fda0002781070 */
[----:B------:R-:W5:Y:S01]  /*0c50*/  @P4 LDG.E.U8 R8, desc[UR4][R24.64+0xc] ;  /* 0x00000c0418084981 */ /* 0x000f62000c1e1100 */
[----:B------:R-:W-:Y:S01]  /*0c60*/  VIADD R4, R6, 0x2 ;  /* 0x0000000206047836 */ /* 0x000fe20000000000 */
[----:B------:R-:W-:Y:S02]  /*0c70*/  @!P6 IADD3 R0, PT, PT, R0, 0x1, RZ ;  /* 0x000000010000e810 */ /* 0x000fe40007ffe0ff */
[----:B------:R-:W-:Y:S01]  /*0c80*/  IADD3 R10, PT, PT, R15, -0x6, R10 ;  /* 0xfffffffa0f0a7810 */ /* 0x000fe20007ffe00a */
[----:B------:R-:W5:Y:S01]  /*0c90*/  @P4 LDG.E.U8 R23, desc[UR4][R24.64+0xe] ;  /* 0x00000e0418174981 */ /* 0x000f62000c1e1100 */
[----:B------:R-:W-:Y:S01]  /*0ca0*/  @!P3 IADD3 R0, PT, PT, R0, 0x1, RZ ;  /* 0x000000010000b810 */ /* 0x000fe20007ffe0ff */
[----:B--2---:R-:W-:Y:S02]  /*0cb0*/  @!P6 IMAD.IADD R9, R9, 0x1, R20 ;  /* 0x000000010909e824 */ /* 0x004fe400078e0214 */
[----:B------:R-:W-:Y:S01]  /*0cc0*/  @!P6 IMAD.IADD R7, R7, 0x1, R22 ;  /* 0x000000010707e824 */ /* 0x000fe200078e0216 */
[----:B---3--:R-:W-:-:S02]  /*0cd0*/  @!P6 IADD3 R11, PT, PT, R11, R18, RZ ;  /* 0x000000120b0be210 */ /* 0x008fc40007ffe0ff */
[----:B------:R-:W-:-:S04]  /*0ce0*/  ISETP.GE.AND P6, PT, R4, R3, PT ;  /* 0x000000030400720c */ /* 0x000fc80003fc6270 */
[----:B------:R-:W-:-:S04]  /*0cf0*/  ISETP.GT.AND P6, PT, R4, -0x1, !P6 ;  /* 0xffffffff0400780c */ /* 0x000fc800077c4270 */
[----:B------:R-:W-:Y:S01]  /*0d00*/  PLOP3.LUT P2, PT, P6, P2, PT, 0x80, 0x8 ;  /* 0x000000000008781c */ /* 0x000fe20003745070 */
[----:B------:R-:W-:Y:S02]  /*0d10*/  @!P3 IMAD.IADD R11, R11, 0x1, R28 ;  /* 0x000000010b0bb824 */ /* 0x000fe400078e021c */
[----:B------:R-:W-:Y:S02]  /*0d20*/  @!P3 IMAD.IADD R9, R9, 0x1, R5 ;  /* 0x000000010909b824 */ /* 0x000fe400078e0205 */
[----:B------:R-:W-:Y:S01]  /*0d30*/  @!P3 IMAD.IADD R7, R7, 0x1, R17 ;  /* 0x000000010707b824 */ /* 0x000fe200078e0211 */
[----:B------:R-:W-:-:S04]  /*0d40*/  IADD3 R4, P3, PT, R10, UR6, RZ ;  /* 0x000000060a047c10 */ /* 0x000fc8000ff7e0ff */
[----:B------:R-:W-:Y:S01]  /*0d50*/  LEA.HI.X.SX32 R5, R10, UR7, 0x1, P3 ;  /* 0x000000070a057c11 */ /* 0x000fe200098f0eff */
[----:B------:R-:W0:Y:S01]  /*0d60*/  LDCU.64 UR6, c[0x0][0x388] ;  /* 0x00007100ff0677ac */ /* 0x000e220008000a00 */
[C---:B------:R-:W-:Y:S01]  /*0d70*/  ISETP.LT.OR P3, PT, R13.reuse, 0x1, !P6 ;  /* 0x000000010d00780c */ /* 0x040fe20007761670 */
[----:B------:R-:W2:Y:S01]  /*0d80*/  @P4 LDG.E.U8 R10, desc[UR4][R24.64+0xd] ;  /* 0x00000d04180a4981 */ /* 0x000ea2000c1e1100 */
[----:B------:R-:W-:Y:S02]  /*0d90*/  PLOP3.LUT P1, PT, P6, P1, PT, 0x80, 0x8 ;  /* 0x000000000008781c */ /* 0x000fe40003723070 */
[----:B------:R-:W-:Y:S01]  /*0da0*/  PLOP3.LUT P0, PT, P6, P0, PT, 0x80, 0x8 ;  /* 0x000000000008781c */ /* 0x000fe20003701070 */
[----:B------:R-:W3:Y:S01]  /*0db0*/  @P2 LDG.E.U8 R21, desc[UR4][R4.64] ;  /* 0x0000000404152981 */ /* 0x000ee2000c1e1100 */
[----:B------:R-:W-:-:S03]  /*0dc0*/  ISETP.LT.OR P6, PT, R13, RZ, !P6 ;  /* 0x000000ff0d00720c */ /* 0x000fc600077c1670 */
[----:B------:R-:W2:Y:S04]  /*0dd0*/  @P2 LDG.E.U8 R19, desc[UR4][R4.64+0x2] ;  /* 0x0000020404132981 */ /* 0x000ea8000c1e1100 */
[----:B------:R-:W2:Y:S04]  /*0de0*/  @!P3 LDG.E.U8 R17, desc[UR4][R4.64+0x3] ;  /* 0x000003040411b981 */ /* 0x000ea8000c1e1100 */
[----:B------:R-:W2:Y:S04]  /*0df0*/  @P2 LDG.E.U8 R15, desc[UR4][R4.64+0x1] ;  /* 0x00000104040f2981 */ /* 0x000ea8000c1e1100 */
[----:B------:R-:W2:Y:S04]  /*0e00*/  @!P6 LDG.E.U8 R3, desc[UR4][R4.64+0x6] ;  /* 0x000006040403e981 */ /* 0x000ea8000c1e1100 */
[----:B------:R-:W2:Y:S04]  /*0e10*/  @P1 LDG.E.U8 R24, desc[UR4][R4.64+0x9] ;  /* 0x0000090404181981 */ /* 0x000ea8000c1e1100 */
[----:B------:R-:W2:Y:S04]  /*0e20*/  @!P3 LDG.E.U8 R28, desc[UR4][R4.64+0x5] ;  /* 0x00000504041cb981 */ /* 0x000ea8000c1e1100 */
[----:B------:R-:W2:Y:S01]  /*0e30*/  @!P3 LDG.E.U8 R26, desc[UR4][R4.64+0x4] ;  /* 0x00000404041ab981 */ /* 0x000ea2000c1e1100 */
[----:B----4-:R-:W-:-:S03]  /*0e40*/  @P5 IMAD.IADD R9, R9, 0x1, R12 ;  /* 0x0000000109095824 */ /* 0x010fc600078e020c */
[----:B------:R-:W4:Y:S01]  /*0e50*/  @P0 LDG.E.U8 R20, desc[UR4][R4.64+0xc] ;  /* 0x00000c0404140981 */ /* 0x000f22000c1e1100 */
[----:B-----5:R-:W-:-:S03]  /*0e60*/  @P5 IMAD.IADD R11, R11, 0x1, R16 ;  /* 0x000000010b0b5824 */ /* 0x020fc600078e0210 */
[----:B------:R-:W5:Y:S04]  /*0e70*/  @!P6 LDG.E.U8 R22, desc[UR4][R4.64+0x7] ;  /* 0x000007040416e981 */ /* 0x000f68000c1e1100 */
[----:B------:R-:W5:Y:S04]  /*0e80*/  @!P6 LDG.E.U8 R12, desc[UR4][R4.64+0x8] ;  /* 0x00000804040ce981 */ /* 0x000f68000c1e1100 */
[----:B------:R-:W5:Y:S04]  /*0e90*/  @P1 LDG.E.U8 R16, desc[UR4][R4.64+0xb] ;  /* 0x00000b0404101981 */ /* 0x000f68000c1e1100 */
[----:B------:R-:W5:Y:S01]  /*0ea0*/  @P1 LDG.E.U8 R18, desc[UR4][R4.64+0xa] ;  /* 0x00000a0404121981 */ /* 0x000f62000c1e1100 */
[----:B------:R-:W-:-:S03]  /*0eb0*/  @P5 IMAD.IADD R7, R7, 0x1, R14 ;  /* 0x0000000107075824 */ /* 0x000fc600078e020e */
[----:B------:R-:W5:Y:S04]  /*0ec0*/  @P0 LDG.E.U8 R25, desc[UR4][R4.64+0xe] ;  /* 0x00000e0404190981 */ /* 0x000f68000c1e1100 */
[----:B------:R1:W5:Y:S01]  /*0ed0*/  @P0 LDG.E.U8 R14, desc[UR4][R4.64+0xd] ;  /* 0x00000d04040e0981 */ /* 0x000362000c1e1100 */
[----:B------:R-:W-:-:S05]  /*0ee0*/  @P5 IADD3 R0, PT, PT, R0, 0x1, RZ ;  /* 0x0000000100005810 */ /* 0x000fca0007ffe0ff */
[----:B------:R-:W-:-:S04]  /*0ef0*/  @P4 VIADD R0, R0, 0x1 ;  /* 0x0000000100004836 */ /* 0x000fc80000000000 */
[----:B------:R-:W-:-:S05]  /*0f00*/  @P2 VIADD R0, R0, 0x1 ;  /* 0x0000000100002836 */ /* 0x000fca0000000000 */
[----:B------:R-:W-:-:S05]  /*0f10*/  @!P3 IADD3 R0, PT, PT, R0, 0x1, RZ ;  /* 0x000000010000b810 */ /* 0x000fca0007ffe0ff */
[----:B------:R-:W-:-:S04]  /*0f20*/  @!P6 VIADD R0, R0, 0x1 ;  /* 0x000000010000e836 */ /* 0x000fc80000000000 */
[----:B------:R-:W-:-:S05]  /*0f30*/  @P1 VIADD R0, R0, 0x1 ;  /* 0x0000000100001836 */ /* 0x000fca0000000000 */
[----:B------:R-:W-:Y:S01]  /*0f40*/  @P0 IADD3 R0, PT, PT, R0, 0x1, RZ ;  /* 0x0000000100000810 */ /* 0x000fe20007ffe0ff */
[----:B------:R-:W-:-:S03]  /*0f50*/  @P4 IMAD.IADD R11, R11, 0x1, R8 ;  /* 0x000000010b0b4824 */ /* 0x000fc600078e0208 */
[----:B------:R-:W-:-:S04]  /*0f60*/  IABS R27, R0 ;  /* 0x00000000001b7213 */ /* 0x000fc80000000000 */
[----:B------:R-:W0:Y:S08]  /*0f70*/  I2F.RP R8, R27 ;  /* 0x0000001b00087306 */ /* 0x000e300000209400 */
[----:B0-----:R-:W1:Y:S01]  /*0f80*/  MUFU.RCP R8, R8 ;  /* 0x0000000800087308 */ /* 0x001e620000001000 */
[----:B------:R-:W-:Y:S02]  /*0f90*/  @P4 IMAD.IADD R7, R7, 0x1, R23 ;  /* 0x0000000107074824 */ /* 0x000fe400078e0217 */
[----:B-1----:R-:W-:-:S05]  /*0fa0*/  VIADD R4, R8, 0xffffffe ;  /* 0x0ffffffe08047836 */ /* 0x002fca0000000000 */
[----:B------:R0:W1:Y:S02]  /*0fb0*/  F2I.FTZ.U32.TRUNC.NTZ R5, R4 ;  /* 0x0000000400057305 */ /* 0x000064000021f000 */
[----:B0-----:R-:W-:Y:S02]  /*0fc0*/  HFMA2 R4, -RZ, RZ, 0, 0 ;  /* 0x00000000ff047431 */ /* 0x001fe400000001ff */
[----:B------:R-:W-:Y:S02]  /*0fd0*/  IMAD R2, R6, R2, R13 ;  /* 0x0000000206027224 */ /* 0x000fe400078e020d */
[----:B---3--:R-:W-:Y:S01]  /*0fe0*/  @P2 IMAD.IADD R11, R11, 0x1, R21 ;  /* 0x000000010b0b2824 */ /* 0x008fe200078e0215 */
[----:B--2---:R-:W-:-:S04]  /*0ff0*/  @P4 IADD3 R9, PT, PT, R9, R10, RZ ;  /* 0x0000000a09094210 */ /* 0x004fc80007ffe0ff */
[----:B------:R-:W-:Y:S01]  /*1000*/  @!P3 IADD3 R11, PT, PT, R11, R17, RZ ;  /* 0x000000110b0bb210 */ /* 0x000fe20007ffe0ff */
[----:B------:R-:W-:Y:S01]  /*1010*/  @P2 IMAD.IADD R7, R7, 0x1, R19 ;  /* 0x0000000107072824 */ /* 0x000fe200078e0213 */
[----:B-1----:R-:W-:Y:S01]  /*1020*/  IADD3 R10, PT, PT, RZ, -R5, RZ ;  /* 0x80000005ff0a7210 */ /* 0x002fe20007ffe0ff */
[----:B------:R-:W-:Y:S02]  /*1030*/  @P2 IMAD.IADD R9, R9, 0x1, R15 ;  /* 0x0000000109092824 */ /* 0x000fe400078e020f */
[----:B------:R-:W-:-:S04]  /*1040*/  @!P6 IMAD.IADD R11, R11, 0x1, R3 ;  /* 0x000000010b0be824 */ /* 0x000fc800078e0203 */
[----:B------:R-:W-:Y:S01]  /*1050*/  @P1 IMAD.IADD R11, R11, 0x1, R24 ;  /* 0x000000010b0b1824 */ /* 0x000fe200078e0218 */
[----:B------:R-:W-:Y:S01]  /*1060*/  @!P3 IADD3 R7, PT, PT, R7, R28, RZ ;  /* 0x0000001c0707b210 */ /* 0x000fe20007ffe0ff */
[----:B------:R-:W-:Y:S02]  /*1070*/  IMAD R3, R10, R27, RZ ;  /* 0x0000001b0a037224 */ /* 0x000fe400078e02ff */
[----:B------:R-:W-:Y:S02]  /*1080*/  @!P3 IMAD.IADD R9, R9, 0x1, R26 ;  /* 0x000000010909b824 */ /* 0x000fe400078e021a */
[----:B----4-:R-:W-:Y:S02]  /*1090*/  @P0 IMAD.IADD R11, R11, 0x1, R20 ;  /* 0x000000010b0b0824 */ /* 0x010fe400078e0214 */
[----:B------:R-:W-:Y:S01]  /*10a0*/  IMAD.HI.U32 R4, R5, R3, R4 ;  /* 0x0000000305047227 */ /* 0x000fe200078e0004 */
[----:B------:R-:W-:-:S03]  /*10b0*/  IABS R3, R0 ;  /* 0x0000000000037213 */ /* 0x000fc60000000000 */
[----:B-----5:R-:W-:Y:S02]  /*10c0*/  @!P6 IMAD.IADD R9, R9, 0x1, R22 ;  /* 0x000000010909e824 */ /* 0x020fe400078e0216 */
[----:B------:R-:W-:Y:S01]  /*10d0*/  @!P6 IMAD.IADD R7, R7, 0x1, R12 ;  /* 0x000000010707e824 */ /* 0x000fe200078e020c */
[----:B------:R-:W-:-:S03]  /*10e0*/  IABS R8, R11 ;  /* 0x0000000b00087213 */ /* 0x000fc60000000000 */
[----:B------:R-:W-:Y:S01]  /*10f0*/  @P1 IMAD.IADD R7, R7, 0x1, R16 ;  /* 0x0000000107071824 */ /* 0x000fe200078e0210 */
[----:B------:R-:W-:Y:S02]  /*1100*/  IADD3 R3, PT, PT, RZ, -R3, RZ ;  /* 0x80000003ff037210 */ /* 0x000fe40007ffe0ff */
[----:B------:R-:W-:Y:S01]  /*1110*/  @P1 IADD3 R9, PT, PT, R9, R18, RZ ;  /* 0x0000001209091210 */ /* 0x000fe20007ffe0ff */
[----:B------:R-:W-:-:S04]  /*1120*/  IMAD.HI.U32 R5, R4, R8, RZ ;  /* 0x0000000804057227 */ /* 0x000fc800078e00ff */
[----:B------:R-:W-:Y:S02]  /*1130*/  @P0 IMAD.IADD R7, R7, 0x1, R25 ;  /* 0x0000000107070824 */ /* 0x000fe400078e0219 */
[----:B------:R-:W-:Y:S02]  /*1140*/  @P0 IMAD.IADD R9, R9, 0x1, R14 ;  /* 0x0000000109090824 */ /* 0x000fe400078e020e */
[----:B------:R-:W-:Y:S01]  /*1150*/  IMAD R8, R5, R3, R8 ;  /* 0x0000000305087224 */ /* 0x000fe200078e0208 */
[----:B------:R-:W-:Y:S02]  /*1160*/  IABS R17, R7 ;  /* 0x0000000700117213 */ /* 0x000fe40000000000 */
[----:B------:R-:W-:Y:S02]  /*1170*/  IABS R15, R9 ;  /* 0x00000009000f7213 */ /* 0x000fe40000000000 */
[----:B------:R-:W-:Y:S01]  /*1180*/  ISETP.GT.U32.AND P5, PT, R27, R8, PT ;  /* 0x000000081b00720c */ /* 0x000fe20003fa4070 */
[----:B------:R-:W-:-:S04]  /*1190*/  IMAD.HI.U32 R12, R4, R17, RZ ;  /* 0x00000011040c7227 */ /* 0x000fc800078e00ff */
[----:B------:R-:W-:-:S04]  /*11a0*/  IMAD.HI.U32 R10, R4, R15, RZ ;  /* 0x0000000f040a7227 */ /* 0x000fc800078e00ff */
[-C--:B------:R-:W-:Y:S02]  /*11b0*/  IMAD R14, R12, R3.reuse, R17 ;  /* 0x000000030c0e7224 */ /* 0x080fe400078e0211 */
[----:B------:R-:W-:-:S03]  /*11c0*/  IMAD R4, R10, R3, R15 ;  /* 0x000000030a047224 */ /* 0x000fc600078e020f */
[C---:B------:R-:W-:Y:S01]  /*11d0*/  ISETP.GT.U32.AND P1, PT, R27.reuse, R14, PT ;  /* 0x0000000e1b00720c */ /* 0x040fe20003f24070 */
[----:B------:R-:W-:Y:S01]  /*11e0*/  @!P5 IMAD.IADD R8, R8, 0x1, -R27 ;  /* 0x000000010808d824 */ /* 0x000fe200078e0a1b */
[----:B------:R-:W-:-:S04]  /*11f0*/  ISETP.GT.U32.AND P0, PT, R27, R4, PT ;  /* 0x000000041b00720c */ /* 0x000fc80003f04070 */
[----:B------:R-:W-:Y:S01]  /*1200*/  ISETP.GE.U32.AND P6, PT, R8, R27, PT ;  /* 0x0000001b0800720c */ /* 0x000fe20003fc6070 */
[----:B------:R-:W-:Y:S01]  /*1210*/  @!P5 VIADD R5, R5, 0x1 ;  /* 0x000000010505d836 */ /* 0x000fe20000000000 */
[----:B------:R-:W-:-:S05]  /*1220*/  LOP3.LUT R11, R11, R0, RZ, 0x3c, !PT ;  /* 0x000000000b0b7212 */ /* 0x000fca00078e3cff */
[----:B------:R-:W-:Y:S02]  /*1230*/  @!P1 IMAD.IADD R14, R14, 0x1, -R27 ;  /* 0x000000010e0e9824 */ /* 0x000fe400078e0a1b */
[-C--:B------:R-:W-:Y:S02]  /*1240*/  @!P0 IADD3 R4, PT, PT, R4, -R27.reuse, RZ ;  /* 0x8000001b04048210 */ /* 0x080fe40007ffe0ff */
[-C--:B------:R-:W-:Y:S02]  /*1250*/  LOP3.LUT R7, R7, R0.reuse, RZ, 0x3c, !PT ;  /* 0x0000000007077212 */ /* 0x080fe400078e3cff */
[-C--:B------:R-:W-:Y:S02]  /*1260*/  ISETP.GE.U32.AND P4, PT, R14, R27.reuse, PT ;  /* 0x0000001b0e00720c */ /* 0x080fe40003f86070 */
[----:B------:R-:W-:Y:S02]  /*1270*/  ISETP.GE.U32.AND P3, PT, R4, R27, PT ;  /* 0x0000001b0400720c */ /* 0x000fe40003f66070 */
[----:B------:R-:W-:-:S02]  /*1280*/  LOP3.LUT R9, R9, R0, RZ, 0x3c, !PT ;  /* 0x0000000009097212 */ /* 0x000fc400078e3cff */
[----:B------:R-:W-:Y:S02]  /*1290*/  @P6 IADD3 R5, PT, PT, R5, 0x1, RZ ;  /* 0x0000000105056810 */ /* 0x000fe40007ffe0ff */
[----:B------:R-:W-:Y:S02]  /*12a0*/  ISETP.GE.AND P2, PT, R11, RZ, PT ;  /* 0x000000ff0b00720c */ /* 0x000fe40003f46270 */
[----:B------:R-:W-:Y:S02]  /*12b0*/  ISETP.GE.AND P6, PT, R7, RZ, PT ;  /* 0x000000ff0700720c */ /* 0x000fe40003fc6270 */
[----:B------:R-:W-:Y:S01]  /*12c0*/  ISETP.GE.AND P5, PT, R9, RZ, PT ;  /* 0x000000ff0900720c */ /* 0x000fe20003fa6270 */
[----:B------:R-:W-:Y:S02]  /*12d0*/  @!P0 VIADD R10, R10, 0x1 ;  /* 0x000000010a0a8836 */ /* 0x000fe40000000000 */
[----:B------:R-:W-:Y:S02]  /*12e0*/  @!P1 VIADD R12, R12, 0x1 ;  /* 0x000000010c0c9836 */ /* 0x000fe40000000000 */
[----:B------:R-:W-:Y:S01]  /*12f0*/  IMAD R3, R2, 0x3, RZ ;  /* 0x0000000302037824 */ /* 0x000fe200078e02ff */
[----:B------:R-:W-:Y:S01]  /*1300*/  @P3 IADD3 R10, PT, PT, R10, 0x1, RZ ;  /* 0x000000010a0a3810 */ /* 0x000fe20007ffe0ff */
[----:B------:R-:W-:Y:S01]  /*1310*/  @P4 VIADD R12, R12, 0x1 ;  /* 0x000000010c0c4836 */ /* 0x000fe20000000000 */
[----:B------:R-:W-:Y:S01]  /*1320*/  ISETP.NE.AND P0, PT, R0, RZ, PT ;  /* 0x000000ff0000720c */ /* 0x000fe20003f05270 */
[----:B------:R-:W-:Y:S01]  /*1330*/  @!P2 IMAD.MOV R5, RZ, RZ, -R5 ;  /* 0x000000ffff05a224 */ /* 0x000fe200078e0a05 */
[----:B------:R-:W-:Y:S01]  /*1340*/  IADD3 R2, P1, PT, R3, UR6, RZ ;  /* 0x0000000603027c10 */ /* 0x000fe2000ff3e0ff */
[----:B------:R-:W-:Y:S01]  /*1350*/  @!P6 IMAD.MOV R12, RZ, RZ, -R12 ;  /* 0x000000ffff0ce224 */ /* 0x000fe200078e0a0c */
[----:B------:R-:W-:-:S02]  /*1360*/  LOP3.LUT R0, RZ, R0, RZ, 0x33, !PT ;  /* 0x00000000ff007212 */ /* 0x000fc400078e33ff */
[----:B------:R-:W-:Y:S02]  /*1370*/  @!P5 IADD3 R10, PT, PT, -R10, RZ, RZ ;  /* 0x000000ff0a0ad210 */ /* 0x000fe40007ffe1ff */
[----:B------:R-:W-:Y:S02]  /*1380*/  LEA.HI.X.SX32 R3, R3, UR7, 0x1, P1 ;  /* 0x0000000703037c11 */ /* 0x000fe400088f0eff */
[C---:B------:R-:W-:Y:S02]  /*1390*/  SEL R5, R0.reuse, R5, !P0 ;  /* 0x0000000500057207 */ /* 0x040fe40004000000 */
[C---:B------:R-:W-:Y:S02]  /*13a0*/  SEL R7, R0.reuse, R10, !P0 ;  /* 0x0000000a00077207 */ /* 0x040fe40004000000 */
[----:B------:R-:W-:Y:S01]  /*13b0*/  SEL R9, R0, R12, !P0 ;  /* 0x0000000c00097207 */ /* 0x000fe20004000000 */
[----:B------:R-:W-:Y:S04]  /*13c0*/  STG.E.U8 desc[UR4][R2.64], R5 ;  /* 0x0000000502007986 */ /* 0x000fe8000c101104 */
[----:B------:R-:W-:Y:S04]  /*13d0*/  STG.E.U8 desc[UR4][R2.64+0x1], R7 ;  /* 0x0000010702007986 */ /* 0x000fe8000c101104 */
[----:B------:R-:W-:Y:S01]  /*13e0*/  STG.E.U8 desc[UR4][R2.64+0x2], R9 ;  /* 0x0000020902007986 */ /* 0x000fe2000c101104 */
[----:B------:R-:W-:Y:S05]  /*13f0*/  EXIT ;  /* 0x000000000000794d */ /* 0x000fea0003800000 */
.L_x_0:
[----:B------:R-:W-:-:S00]  /*1400*/  BRA `(.L_x_0) ;  /* 0xfffffffc00fc7947 */ /* 0x000fc0000383ffff */
[----:B------:R-:W-:-:S00]  /*1410*/  NOP ;  /* 0x0000000000007918 */ /* 0x000fc00000000000 */
        /* <DEDUP_REMOVED lines=14> */
.L_x_1:


//--------------------- .nv.shared.reserved.0     --------------------------
	.section	.nv.shared.reserved.0,"aw",@nobits
	.weak		__nv_reservedSMEM_offset_0_alias
	.size		__nv_reservedSMEM_offset_0_alias, 0, 64
	.other		__nv_reservedSMEM_offset_0_alias,@"STO_CUDA_RESERVED_SHARED STV_DEFAULT"
__nv_reservedSMEM_offset_0_alias:
	.zero		0
	.zero		64


//--------------------- .nv.constant0._Z13blurRGBKernelPhS_ii --------------------------
	.section	.nv.constant0._Z13blurRGBKernelPhS_ii,"a",@progbits
	.sectionflags	@""
	.align	4
.nv.constant0._Z13blurRGBKernelPhS_ii:
	.zero		920


//--------------------- SYMBOLS --------------------------

	.type		.nv.reservedSmem.offset0,@object
	.size		.nv.reservedSmem.offset0,0x4
